//
// Generated by NVIDIA NVVM Compiler
//
// Compiler Build ID: CL-36424714
// Cuda compilation tools, release 13.0, V13.0.88
// Based on NVVM 20.0.0
//

.version 9.0
.target sm_100
.address_size 64

	// .globl	invert

.visible .entry invert(
	.param .u64 .ptr .align 1 invert_param_0
)
{
	.reg .b16 	%rs<7>;
	.reg .b32 	%r<15>;
	.reg .b32 	%f<7>;
	.reg .b64 	%rd<5>;

	ld.param.u64 	%rd1, [invert_param_0];
	cvta.to.global.u64 	%rd2, %rd1;
	mov.u32 	%r1, %tid.x;
	mov.u32 	%r2, %ctaid.x;
	mov.u32 	%r3, %ntid.x;
	mad.lo.s32 	%r4, %r2, %r3, %r1;
	cvt.rn.f32.u32 	%f1, %r4;
	mov.u32 	%r5, %tid.y;
	mov.u32 	%r6, %ctaid.y;
	mov.u32 	%r7, %ntid.y;
	mad.lo.s32 	%r8, %r6, %r7, %r5;
	cvt.rn.f32.u32 	%f2, %r8;
	cvt.rn.f32.u32 	%f3, %r3;
	mul.f32 	%f4, %f3, %f2;
	mov.u32 	%r9, %nctaid.x;
	cvt.rn.f32.u32 	%f5, %r9;
	fma.rn.f32 	%f6, %f4, %f5, %f1;
	cvt.rzi.s32.f32 	%r10, %f6;
	mul.wide.s32 	%rd3, %r10, 4;
	add.s64 	%rd4, %rd2, %rd3;
	.pragma "used_bytes_mask 7";
	ld.global.u32 	%r11, [%rd4];
	bfe.u32 	%r12, %r11, 0, 8;
	cvt.u16.u32 	%rs1, %r12;
	bfe.u32 	%r13, %r11, 8, 8;
	cvt.u16.u32 	%rs2, %r13;
	bfe.u32 	%r14, %r11, 16, 8;
	cvt.u16.u32 	%rs3, %r14;
	not.b16 	%rs4, %rs1;
	not.b16 	%rs5, %rs2;
	st.global.v2.u8 	[%rd4], {%rs4, %rs5};
	not.b16 	%rs6, %rs3;
	st.global.u8 	[%rd4+2], %rs6;
	ret;

}


// ===== COMPILED SASS (sm_100) =====

	.target	sm_100

	.elftype	@"ET_EXEC"


//--------------------- .note.nv.tkinfo           --------------------------
	.section	.note.nv.tkinfo,"",@"SHT_NOTE"
	.sectionflags	@"SHF_NOTE_NV_TKINFO"
	.tkinfo
        /*0018*/ 	.word	0x00000002
        /*0030*/ 	.string	""
        /*0030*/ 	.string	"ptxas"
        /*0030*/ 	.string	"Cuda compilation tools, release 13.0, V13.0.88"
        /*0030*/ 	.string	"Build cuda_13.0.r13.0/compiler.36424714_0"
        /*0030*/ 	.string	"-arch sm_100 -m 64 "



//--------------------- .note.nv.cuinfo           --------------------------
	.section	.note.nv.cuinfo,"",@"SHT_NOTE"
	.sectionflags	@"SHF_NOTE_NV_CUINFO"
        /*0018*/ 	.short	0x0002
        /*001a*/ 	.short	0x0064
        /*001c*/ 	.short	0x0082
	.zero		2


//--------------------- .nv.info                  --------------------------
	.section	.nv.info,"",@"SHT_CUDA_INFO"
	.align	4


	//----- nvinfo : EIATTR_REGCOUNT
	.align		4
        /*0000*/ 	.byte	0x04, 0x2f
        /*0002*/ 	.short	(.L_1 - .L_0)
	.align		4
.L_0:
        /*0004*/ 	.word	index@(invert)
        /*0008*/ 	.word	0x0000000a


	//----- nvinfo : EIATTR_FRAME_SIZE
	.align		4
.L_1:
        /*000c*/ 	.byte	0x04, 0x11
        /*000e*/ 	.short	(.L_3 - .L_2)
	.align		4
.L_2:
        /*0010*/ 	.word	index@(invert)
        /*0014*/ 	.word	0x00000000


	//----- nvinfo : EIATTR_MIN_STACK_SIZE
	.align		4
.L_3:
        /*0018*/ 	.byte	0x04, 0x12
        /*001a*/ 	.short	(.L_5 - .L_4)
	.align		4
.L_4:
        /*001c*/ 	.word	index@(invert)
        /*0020*/ 	.word	0x00000000
.L_5:


//--------------------- .nv.compat                --------------------------
	.section	.nv.compat,"",@"SHT_CUDA_COMPAT_INFO"
	.align	4
        /*0000*/ 	.byte	0x02, 0x09, 0x00, 0x00, 0x02, 0x02, 0x01, 0x00, 0x02, 0x05, 0x05, 0x00, 0x03, 0x07, 0x01, 0x01
        /*0010*/ 	.byte	0x02, 0x03, 0x00, 0x00, 0x02, 0x06, 0x01, 0x00, 0x04, 0x0b, 0x08, 0x00, 0x09, 0x00, 0x00, 0x00
        /*0020*/ 	.byte	0x00, 0x00, 0x00, 0x00


//--------------------- .nv.info.invert           --------------------------
	.section	.nv.info.invert,"",@"SHT_CUDA_INFO"
	.sectionflags	@""
	.align	4


	//----- nvinfo : EIATTR_CUDA_API_VERSION
	.align		4
        /*0000*/ 	.byte	0x04, 0x37
        /*0002*/ 	.short	(.L_7 - .L_6)
.L_6:
        /*0004*/ 	.word	0x00000082


	//----- nvinfo : EIATTR_KPARAM_INFO
	.align		4
.L_7:
        /*0008*/ 	.byte	0x04, 0x17
        /*000a*/ 	.short	(.L_9 - .L_8)
.L_8:
        /*000c*/ 	.word	0x00000000
        /*0010*/ 	.short	0x0000
        /*0012*/ 	.short	0x0000
        /*0014*/ 	.byte	0x00, 0xf5, 0x21, 0x00


	//----- nvinfo : EIATTR_SPARSE_MMA_MASK
	.align		4
.L_9:
        /*0018*/ 	.byte	0x03, 0x50
        /*001a*/ 	.short	0x0000


	//----- nvinfo : EIATTR_MAXREG_COUNT
	.align		4
        /*001c*/ 	.byte	0x03, 0x1b
        /*001e*/ 	.short	0x00ff


	//----- nvinfo : EIATTR_MERCURY_ISA_VERSION
	.align		4
        /*0020*/ 	.byte	0x03, 0x5f
        /*0022*/ 	.short	0x0101


	//----- nvinfo : EIATTR_UNUSED_LOAD_BYTE_OFFSET
	.align		4
        /*0024*/ 	.byte	0x04, 0x44
        /*0026*/ 	.short	(.L_11 - .L_10)


	//   ....[0]....
.L_10:
        /*0028*/ 	.word	0x00000140
        /*002c*/ 	.word	0x00000007


	//----- nvinfo : EIATTR_VRC_CTA_INIT_COUNT
	.align		4
.L_11:
        /*0030*/ 	.byte	0x02, 0x4a
	.zero		1
	.zero		1


	//----- nvinfo : EIATTR_EXIT_INSTR_OFFSETS
	.align		4
        /*0034*/ 	.byte	0x04, 0x1c
        /*0036*/ 	.short	(.L_13 - .L_12)


	//   ....[0]....
.L_12:
        /*0038*/ 	.word	0x000001e0


	//----- nvinfo : EIATTR_CBANK_PARAM_SIZE
	.align		4
.L_13:
        /*003c*/ 	.byte	0x03, 0x19
        /*003e*/ 	.short	0x0008


	//----- nvinfo : EIATTR_PARAM_CBANK
	.align		4
        /*0040*/ 	.byte	0x04, 0x0a
        /*0042*/ 	.short	(.L_15 - .L_14)
	.align		4
.L_14:
        /*0044*/ 	.word	index@(.nv.constant0.invert)
        /*0048*/ 	.short	0x0380
        /*004a*/ 	.short	0x0008


	//----- nvinfo : EIATTR_SW_WAR
	.align		4
.L_15:
        /*004c*/ 	.byte	0x04, 0x36
        /*004e*/ 	.short	(.L_17 - .L_16)
.L_16:
        /*0050*/ 	.word	0x00000008
.L_17:


//--------------------- .nv.callgraph             --------------------------
	.section	.nv.callgraph,"",@"SHT_CUDA_CALLGRAPH"
	.align	4
	.sectionentsize	8
	.align		4
        /*0000*/ 	.word	0x00000000
	.align		4
        /*0004*/ 	.word	0xffffffff
	.align		4
        /*0008*/ 	.word	0x00000000
	.align		4
        /*000c*/ 	.word	0xfffffffe
	.align		4
        /*0010*/ 	.word	0x00000000
	.align		4
        /*0014*/ 	.word	0xfffffffd
	.align		4
        /*0018*/ 	.word	0x00000000
	.align		4
        /*001c*/ 	.word	0xfffffffc


//--------------------- .text.invert              --------------------------
	.section	.text.invert,"ax",@progbits
	.align	128
        .global         invert
        .type           invert,@function
        .size           invert,(.L_x_1 - invert)
        .other          invert,@"STO_CUDA_ENTRY STV_DEFAULT"
invert:
.text.invert:
[----:B------:R-:W-:Y:S01]  /*0000*/  LDC R1, c[0x0][0x37c] ;  /* 0x0000df00ff017b82 */ /* 0x000fe20000000800 */
[----:B------:R-:W0:Y:S07]  /*0010*/  S2R R2, SR_TID.Y ;  /* 0x0000000000027919 */ /* 0x000e2e0000002200 */
[----:B------:R-:W1:Y:S01]  /*0020*/  LDC R5, c[0x0][0x360] ;  /* 0x0000d800ff057b82 */ /* 0x000e620000000800 */
[----:B------:R-:W1:Y:S07]  /*0030*/  S2R R0, SR_TID.X ;  /* 0x0000000000007919 */ /* 0x000e6e0000002100 */
[----:B------:R-:W0:Y:S08]  /*0040*/  S2UR UR5, SR_CTAID.Y ;  /* 0x00000000000579c3 */ /* 0x000e300000002600 */
[----:B------:R-:W0:Y:S01]  /*0050*/  LDC R3, c[0x0][0x364] ;  /* 0x0000d900ff037b82 */ /* 0x000e220000000800 */
[----:B------:R-:W2:Y:S07]  /*0060*/  LDCU UR6, c[0x0][0x370] ;  /* 0x00006e00ff0677ac */ /* 0x000eae0008000800 */
[----:B------:R-:W1:Y:S01]  /*0070*/  S2UR UR4, SR_CTAID.X ;  /* 0x00000000000479c3 */ /* 0x000e620000002500 */
[----:B--2---:R-:W-:Y:S01]  /*0080*/  I2FP.F32.U32 R6, UR6 ;  /* 0x0000000600067c45 */ /* 0x004fe20008201000 */
[----:B0-----:R-:W-:-:S05]  /*0090*/  IMAD R2, R3, UR5, R2 ;  /* 0x0000000503027c24 */ /* 0x001fca000f8e0202 */
[----:B------:R-:W-:Y:S02]  /*00a0*/  I2FP.F32.U32 R4, R2 ;  /* 0x0000000200047245 */ /* 0x000fe40000201000 */
[----:B------:R-:W0:Y:S01]  /*00b0*/  LDC.64 R2, c[0x0][0x380] ;  /* 0x0000e000ff027b82 */ /* 0x000e220000000a00 */
[----:B-1----:R-:W-:Y:S01]  /*00c0*/  IMAD R0, R5, UR4, R0 ;  /* 0x0000000405007c24 */ /* 0x002fe2000f8e0200 */
[----:B------:R-:W-:Y:S01]  /*00d0*/  I2FP.F32.U32 R5, R5 ;  /* 0x0000000500057245 */ /* 0x000fe20000201000 */
[----:B------:R-:W1:Y:S03]  /*00e0*/  LDCU.64 UR4, c[0x0][0x358] ;  /* 0x00006b00ff0477ac */ /* 0x000e660008000a00 */
[----:B------:R-:W-:Y:S01]  /*00f0*/  I2FP.F32.U32 R0, R0 ;  /* 0x0000000000007245 */ /* 0x000fe20000201000 */
[----:B------:R-:W-:-:S04]  /*0100*/  FMUL R5, R4, R5 ;  /* 0x0000000504057220 */ /* 0x000fc80000400000 */
[----:B------:R-:W-:-:S04]  /*0110*/  FFMA R0, R5, R6, R0 ;  /* 0x0000000605007223 */ /* 0x000fc80000000000 */
[----:B------:R-:W0:Y:S02]  /*0120*/  F2I.TRUNC.NTZ R5, R0 ;  /* 0x0000000000057305 */ /* 0x000e24000020f100 */
[----:B0-----:R-:W-:-:S05]  /*0130*/  IMAD.WIDE R2, R5, 0x4, R2 ;  /* 0x0000000405027825 */ /* 0x001fca00078e0202 */
[----:B-1----:R-:W2:Y:S02]  /*0140*/  LDG.E R4, desc[UR4][R2.64] ;  /* 0x0000000402047981 */ /* 0x002ea4000c1e1900 */
[C---:B--2---:R-:W-:Y:S02]  /*0150*/  PRMT R5, R4.reuse, 0x7770, RZ ;  /* 0x0000777004057816 */ /* 0x044fe400000000ff */
[C---:B------:R-:W-:Y:S02]  /*0160*/  PRMT R6, R4.reuse, 0x7771, RZ ;  /* 0x0000777104067816 */ /* 0x040fe400000000ff */
[----:B------:R-:W-:Y:S02]  /*0170*/  PRMT R4, R4, 0x7772, RZ ;  /* 0x0000777204047816 */ /* 0x000fe400000000ff */
[----:B------:R-:W-:Y:S02]  /*0180*/  LOP3.LUT R5, RZ, R5, RZ, 0x33, !PT ;  /* 0x00000005ff057212 */ /* 0x000fe400078e33ff */
[----:B------:R-:W-:-:S02]  /*0190*/  LOP3.LUT R6, RZ, R6, RZ, 0x33, !PT ;  /* 0x00000006ff067212 */ /* 0x000fc400078e33ff */
[----:B------:R-:W-:Y:S02]  /*01a0*/  LOP3.LUT R7, RZ, R4, RZ, 0x33, !PT ;  /* 0x00000004ff077212 */ /* 0x000fe400078e33ff */
[----:B------:R-:W-:-:S03]  /*01b0*/  PRMT R5, R6, 0x7604, R5 ;  /* 0x0000760406057816 */ /* 0x000fc60000000005 */
[----:B------:R-:W-:Y:S04]  /*01c0*/  STG.E.U8 desc[UR4][R2.64+0x2], R7 ;  /* 0x0000020702007986 */ /* 0x000fe8000c101104 */
[----:B------:R-:W-:Y:S01]  /*01d0*/  STG.E.U16 desc[UR4][R2.64], R5 ;  /* 0x0000000502007986 */ /* 0x000fe2000c101504 */
[----:B------:R-:W-:Y:S05]  /*01e0*/  EXIT ;  /* 0x000000000000794d */ /* 0x000fea0003800000 */
.L_x_0:
[----:B------:R-:W-:-:S00]  /*01f0*/  BRA `(.L_x_0) ;  /* 0xfffffffc00fc7947 */ /* 0x000fc0000383ffff */
[----:B------:R-:W-:-:S00]  /*0200*/  NOP ;  /* 0x0000000000007918 */ /* 0x000fc00000000000 */
[----:B------:R-:W-:-:S00]  /*0210*/  NOP ;  /* 0x0000000000007918 */ /* 0x000fc00000000000 */
[----:B------:R-:W-:-:S00]  /*0220*/  NOP ;  /* 0x0000000000007918 */ /* 0x000fc00000000000 */
[----:B------:R-:W-:-:S00]  /*0230*/  NOP ;  /* 0x0000000000007918 */ /* 0x000fc00000000000 */
[----:B------:R-:W-:-:S00]  /*0240*/  NOP ;  /* 0x0000000000007918 */ /* 0x000fc00000000000 */
[----:B------:R-:W-:-:S00]  /*0250*/  NOP ;  /* 0x0000000000007918 */ /* 0x000fc00000000000 */
[----:B------:R-:W-:-:S00]  /*0260*/  NOP ;  /* 0x0000000000007918 */ /* 0x000fc00000000000 */
[----:B------:R-:W-:-:S00]  /*0270*/  NOP ;  /* 0x0000000000007918 */ /* 0x000fc00000000000 */
.L_x_1:


//--------------------- .nv.shared.reserved.0     --------------------------
	.section	.nv.shared.reserved.0,"aw",@nobits
	.weak		__nv_reservedSMEM_offset_0_alias
	.size		__nv_reservedSMEM_offset_0_alias, 0, 64
	.other		__nv_reservedSMEM_offset_0_alias,@"STO_CUDA_RESERVED_SHARED STV_DEFAULT"
__nv_reservedSMEM_offset_0_alias:
	.zero		0
	.zero		64


//--------------------- .nv.constant0.invert      --------------------------
	.section	.nv.constant0.invert,"a",@progbits
	.sectionflags	@""
	.align	4
.nv.constant0.invert:
	.zero		904


//--------------------- SYMBOLS --------------------------

	.type		.nv.reservedSmem.offset0,@object
	.size		.nv.reservedSmem.offset0,0x4
